//
// Generated by NVIDIA NVVM Compiler
//
// Compiler Build ID: CL-36424714
// Cuda compilation tools, release 13.0, V13.0.88
// Based on NVVM 20.0.0
//

.version 9.0
.target sm_100
.address_size 64

	// .globl	_Z17gemm_naive_kernelPKfS0_Pfiii
// _ZZ17gemm_tiled_kernelPKfS0_PfiiiE6tile_A has been demoted
// _ZZ17gemm_tiled_kernelPKfS0_PfiiiE6tile_B has been demoted

.visible .entry _Z17gemm_naive_kernelPKfS0_Pfiii(
	.param .u64 .ptr .align 1 _Z17gemm_naive_kernelPKfS0_Pfiii_param_0,
	.param .u64 .ptr .align 1 _Z17gemm_naive_kernelPKfS0_Pfiii_param_1,
	.param .u64 .ptr .align 1 _Z17gemm_naive_kernelPKfS0_Pfiii_param_2,
	.param .u32 _Z17gemm_naive_kernelPKfS0_Pfiii_param_3,
	.param .u32 _Z17gemm_naive_kernelPKfS0_Pfiii_param_4,
	.param .u32 _Z17gemm_naive_kernelPKfS0_Pfiii_param_5
)
{
	.reg .pred 	%p<13>;
	.reg .b32 	%r<41>;
	.reg .b32 	%f<68>;
	.reg .b64 	%rd<53>;

	ld.param.u64 	%rd7, [_Z17gemm_naive_kernelPKfS0_Pfiii_param_0];
	ld.param.u64 	%rd8, [_Z17gemm_naive_kernelPKfS0_Pfiii_param_1];
	ld.param.u64 	%rd6, [_Z17gemm_naive_kernelPKfS0_Pfiii_param_2];
	ld.param.u32 	%r20, [_Z17gemm_naive_kernelPKfS0_Pfiii_param_3];
	ld.param.u32 	%r18, [_Z17gemm_naive_kernelPKfS0_Pfiii_param_4];
	ld.param.u32 	%r19, [_Z17gemm_naive_kernelPKfS0_Pfiii_param_5];
	cvta.to.global.u64 	%rd1, %rd8;
	cvta.to.global.u64 	%rd2, %rd7;
	mov.u32 	%r21, %ctaid.x;
	mov.u32 	%r22, %ntid.x;
	mov.u32 	%r23, %tid.x;
	mad.lo.s32 	%r1, %r21, %r22, %r23;
	mov.u32 	%r24, %ctaid.y;
	mov.u32 	%r25, %ntid.y;
	mov.u32 	%r26, %tid.y;
	mad.lo.s32 	%r2, %r24, %r25, %r26;
	setp.ge.s32 	%p1, %r2, %r20;
	setp.ge.s32 	%p2, %r1, %r18;
	or.pred  	%p3, %p1, %p2;
	@%p3 bra 	$L__BB0_14;
	setp.lt.s32 	%p4, %r19, 1;
	mov.f32 	%f67, 0f00000000;
	@%p4 bra 	$L__BB0_13;
	mul.lo.s32 	%r3, %r19, %r2;
	and.b32  	%r4, %r19, 7;
	setp.lt.u32 	%p5, %r19, 8;
	mov.f32 	%f67, 0f00000000;
	mov.b32 	%r39, 0;
	@%p5 bra 	$L__BB0_5;
	and.b32  	%r39, %r19, 2147483640;
	neg.s32 	%r37, %r39;
	shl.b32 	%r7, %r18, 3;
	mul.wide.u32 	%rd9, %r3, 4;
	add.s64 	%rd10, %rd9, %rd2;
	add.s64 	%rd52, %rd10, 16;
	mov.f32 	%f67, 0f00000000;
	mul.wide.s32 	%rd13, %r18, 4;
	mov.u32 	%r36, %r1;
$L__BB0_4:
	.pragma "nounroll";
	ld.global.nc.f32 	%f17, [%rd52+-16];
	mul.wide.s32 	%rd11, %r36, 4;
	add.s64 	%rd12, %rd1, %rd11;
	ld.global.nc.f32 	%f18, [%rd12];
	fma.rn.f32 	%f19, %f17, %f18, %f67;
	ld.global.nc.f32 	%f20, [%rd52+-12];
	add.s64 	%rd14, %rd12, %rd13;
	ld.global.nc.f32 	%f21, [%rd14];
	fma.rn.f32 	%f22, %f20, %f21, %f19;
	ld.global.nc.f32 	%f23, [%rd52+-8];
	add.s64 	%rd15, %rd14, %rd13;
	ld.global.nc.f32 	%f24, [%rd15];
	fma.rn.f32 	%f25, %f23, %f24, %f22;
	ld.global.nc.f32 	%f26, [%rd52+-4];
	add.s64 	%rd16, %rd15, %rd13;
	ld.global.nc.f32 	%f27, [%rd16];
	fma.rn.f32 	%f28, %f26, %f27, %f25;
	ld.global.nc.f32 	%f29, [%rd52];
	add.s64 	%rd17, %rd16, %rd13;
	ld.global.nc.f32 	%f30, [%rd17];
	fma.rn.f32 	%f31, %f29, %f30, %f28;
	ld.global.nc.f32 	%f32, [%rd52+4];
	add.s64 	%rd18, %rd17, %rd13;
	ld.global.nc.f32 	%f33, [%rd18];
	fma.rn.f32 	%f34, %f32, %f33, %f31;
	ld.global.nc.f32 	%f35, [%rd52+8];
	add.s64 	%rd19, %rd18, %rd13;
	ld.global.nc.f32 	%f36, [%rd19];
	fma.rn.f32 	%f37, %f35, %f36, %f34;
	ld.global.nc.f32 	%f38, [%rd52+12];
	add.s64 	%rd20, %rd19, %rd13;
	ld.global.nc.f32 	%f39, [%rd20];
	fma.rn.f32 	%f67, %f38, %f39, %f37;
	add.s32 	%r37, %r37, 8;
	add.s32 	%r36, %r36, %r7;
	add.s64 	%rd52, %rd52, 32;
	setp.ne.s32 	%p6, %r37, 0;
	@%p6 bra 	$L__BB0_4;
$L__BB0_5:
	setp.eq.s32 	%p7, %r4, 0;
	@%p7 bra 	$L__BB0_13;
	and.b32  	%r13, %r19, 3;
	setp.lt.u32 	%p8, %r4, 4;
	@%p8 bra 	$L__BB0_8;
	add.s32 	%r28, %r39, %r3;
	mul.wide.u32 	%rd21, %r28, 4;
	add.s64 	%rd22, %rd2, %rd21;
	ld.global.nc.f32 	%f41, [%rd22];
	mad.lo.s32 	%r29, %r39, %r18, %r1;
	mul.wide.s32 	%rd23, %r29, 4;
	add.s64 	%rd24, %rd1, %rd23;
	ld.global.nc.f32 	%f42, [%rd24];
	fma.rn.f32 	%f43, %f41, %f42, %f67;
	cvt.u64.u32 	%rd25, %r3;
	cvt.u64.u32 	%rd26, %r39;
	add.s64 	%rd27, %rd26, %rd25;
	shl.b64 	%rd28, %rd27, 2;
	add.s64 	%rd29, %rd2, %rd28;
	ld.global.nc.f32 	%f44, [%rd29+4];
	mul.wide.s32 	%rd30, %r18, 4;
	add.s64 	%rd31, %rd24, %rd30;
	ld.global.nc.f32 	%f45, [%rd31];
	fma.rn.f32 	%f46, %f44, %f45, %f43;
	ld.global.nc.f32 	%f47, [%rd29+8];
	add.s64 	%rd32, %rd31, %rd30;
	ld.global.nc.f32 	%f48, [%rd32];
	fma.rn.f32 	%f49, %f47, %f48, %f46;
	ld.global.nc.f32 	%f50, [%rd29+12];
	add.s64 	%rd33, %rd32, %rd30;
	ld.global.nc.f32 	%f51, [%rd33];
	fma.rn.f32 	%f67, %f50, %f51, %f49;
	add.s32 	%r39, %r39, 4;
$L__BB0_8:
	setp.eq.s32 	%p9, %r13, 0;
	@%p9 bra 	$L__BB0_13;
	setp.eq.s32 	%p10, %r13, 1;
	@%p10 bra 	$L__BB0_11;
	add.s32 	%r30, %r39, %r3;
	mul.wide.u32 	%rd34, %r30, 4;
	add.s64 	%rd35, %rd2, %rd34;
	ld.global.nc.f32 	%f53, [%rd35];
	mad.lo.s32 	%r31, %r39, %r18, %r1;
	mul.wide.s32 	%rd36, %r31, 4;
	add.s64 	%rd37, %rd1, %rd36;
	ld.global.nc.f32 	%f54, [%rd37];
	fma.rn.f32 	%f55, %f53, %f54, %f67;
	cvt.u64.u32 	%rd38, %r3;
	cvt.u64.u32 	%rd39, %r39;
	add.s64 	%rd40, %rd39, %rd38;
	shl.b64 	%rd41, %rd40, 2;
	add.s64 	%rd42, %rd2, %rd41;
	ld.global.nc.f32 	%f56, [%rd42+4];
	mul.wide.s32 	%rd43, %r18, 4;
	add.s64 	%rd44, %rd37, %rd43;
	ld.global.nc.f32 	%f57, [%rd44];
	fma.rn.f32 	%f67, %f56, %f57, %f55;
	add.s32 	%r39, %r39, 2;
$L__BB0_11:
	and.b32  	%r32, %r19, 1;
	setp.eq.b32 	%p11, %r32, 1;
	not.pred 	%p12, %p11;
	@%p12 bra 	$L__BB0_13;
	add.s32 	%r33, %r39, %r3;
	mul.wide.u32 	%rd45, %r33, 4;
	add.s64 	%rd46, %rd2, %rd45;
	ld.global.nc.f32 	%f58, [%rd46];
	mad.lo.s32 	%r34, %r39, %r18, %r1;
	mul.wide.s32 	%rd47, %r34, 4;
	add.s64 	%rd48, %rd1, %rd47;
	ld.global.nc.f32 	%f59, [%rd48];
	fma.rn.f32 	%f67, %f58, %f59, %f67;
$L__BB0_13:
	mad.lo.s32 	%r35, %r18, %r2, %r1;
	cvta.to.global.u64 	%rd49, %rd6;
	mul.wide.s32 	%rd50, %r35, 4;
	add.s64 	%rd51, %rd49, %rd50;
	st.global.f32 	[%rd51], %f67;
$L__BB0_14:
	ret;

}
	// .globl	_Z17gemm_tiled_kernelPKfS0_Pfiii
.visible .entry _Z17gemm_tiled_kernelPKfS0_Pfiii(
	.param .u64 .ptr .align 1 _Z17gemm_tiled_kernelPKfS0_Pfiii_param_0,
	.param .u64 .ptr .align 1 _Z17gemm_tiled_kernelPKfS0_Pfiii_param_1,
	.param .u64 .ptr .align 1 _Z17gemm_tiled_kernelPKfS0_Pfiii_param_2,
	.param .u32 _Z17gemm_tiled_kernelPKfS0_Pfiii_param_3,
	.param .u32 _Z17gemm_tiled_kernelPKfS0_Pfiii_param_4,
	.param .u32 _Z17gemm_tiled_kernelPKfS0_Pfiii_param_5
)
{
	.reg .pred 	%p<12>;
	.reg .b32 	%r<43>;
	.reg .b32 	%f<207>;
	.reg .b64 	%rd<13>;
	// demoted variable
	.shared .align 4 .b8 _ZZ17gemm_tiled_kernelPKfS0_PfiiiE6tile_A[16384];
	// demoted variable
	.shared .align 4 .b8 _ZZ17gemm_tiled_kernelPKfS0_PfiiiE6tile_B[16384];
	ld.param.u64 	%rd4, [_Z17gemm_tiled_kernelPKfS0_Pfiii_param_0];
	ld.param.u64 	%rd5, [_Z17gemm_tiled_kernelPKfS0_Pfiii_param_1];
	ld.param.u64 	%rd6, [_Z17gemm_tiled_kernelPKfS0_Pfiii_param_2];
	ld.param.u32 	%r24, [_Z17gemm_tiled_kernelPKfS0_Pfiii_param_3];
	ld.param.u32 	%r25, [_Z17gemm_tiled_kernelPKfS0_Pfiii_param_4];
	ld.param.u32 	%r26, [_Z17gemm_tiled_kernelPKfS0_Pfiii_param_5];
	mov.u32 	%r27, %ctaid.y;
	shl.b32 	%r28, %r27, 6;
	mov.u32 	%r40, %tid.y;
	add.s32 	%r2, %r28, %r40;
	mov.u32 	%r29, %ctaid.x;
	shl.b32 	%r3, %r29, 6;
	mov.u32 	%r38, %tid.x;
	add.s32 	%r5, %r3, %r38;
	setp.lt.s32 	%p1, %r26, 1;
	mov.f32 	%f206, 0f00000000;
	@%p1 bra 	$L__BB1_7;
	add.s32 	%r30, %r26, 63;
	shr.u32 	%r31, %r30, 6;
	shl.b32 	%r32, %r40, 8;
	mov.u32 	%r33, _ZZ17gemm_tiled_kernelPKfS0_PfiiiE6tile_A;
	add.s32 	%r6, %r33, %r32;
	shl.b32 	%r34, %r38, 2;
	add.s32 	%r7, %r6, %r34;
	mov.u32 	%r35, _ZZ17gemm_tiled_kernelPKfS0_PfiiiE6tile_B;
	add.s32 	%r9, %r35, %r34;
	add.s32 	%r8, %r9, %r32;
	neg.s32 	%r42, %r31;
	mad.lo.s32 	%r36, %r40, %r25, %r38;
	add.s32 	%r41, %r36, %r3;
	shl.b32 	%r12, %r25, 6;
	mad.lo.s32 	%r39, %r26, %r2, %r38;
	cvta.to.global.u64 	%rd1, %rd4;
	cvta.to.global.u64 	%rd2, %rd5;
	mov.f32 	%f206, 0f00000000;
$L__BB1_2:
	setp.ge.s32 	%p2, %r2, %r24;
	mul.wide.s32 	%rd7, %r39, 4;
	add.s64 	%rd3, %rd1, %rd7;
	setp.ge.s32 	%p3, %r38, %r26;
	mov.f32 	%f204, 0f00000000;
	or.pred  	%p4, %p2, %p3;
	@%p4 bra 	$L__BB1_4;
	ld.global.nc.f32 	%f204, [%rd3];
$L__BB1_4:
	setp.ge.s32 	%p5, %r5, %r25;
	st.shared.f32 	[%r7], %f204;
	setp.ge.s32 	%p6, %r40, %r26;
	mov.f32 	%f205, 0f00000000;
	or.pred  	%p7, %p5, %p6;
	@%p7 bra 	$L__BB1_6;
	mul.wide.s32 	%rd8, %r41, 4;
	add.s64 	%rd9, %rd2, %rd8;
	ld.global.nc.f32 	%f205, [%rd9];
$L__BB1_6:
	st.shared.f32 	[%r8], %f205;
	bar.sync 	0;
	ld.shared.f32 	%f12, [%r6];
	ld.shared.f32 	%f13, [%r9];
	fma.rn.f32 	%f14, %f12, %f13, %f206;
	ld.shared.f32 	%f15, [%r6+4];
	ld.shared.f32 	%f16, [%r9+256];
	fma.rn.f32 	%f17, %f15, %f16, %f14;
	ld.shared.f32 	%f18, [%r6+8];
	ld.shared.f32 	%f19, [%r9+512];
	fma.rn.f32 	%f20, %f18, %f19, %f17;
	ld.shared.f32 	%f21, [%r6+12];
	ld.shared.f32 	%f22, [%r9+768];
	fma.rn.f32 	%f23, %f21, %f22, %f20;
	ld.shared.f32 	%f24, [%r6+16];
	ld.shared.f32 	%f25, [%r9+1024];
	fma.rn.f32 	%f26, %f24, %f25, %f23;
	ld.shared.f32 	%f27, [%r6+20];
	ld.shared.f32 	%f28, [%r9+1280];
	fma.rn.f32 	%f29, %f27, %f28, %f26;
	ld.shared.f32 	%f30, [%r6+24];
	ld.shared.f32 	%f31, [%r9+1536];
	fma.rn.f32 	%f32, %f30, %f31, %f29;
	ld.shared.f32 	%f33, [%r6+28];
	ld.shared.f32 	%f34, [%r9+1792];
	fma.rn.f32 	%f35, %f33, %f34, %f32;
	ld.shared.f32 	%f36, [%r6+32];
	ld.shared.f32 	%f37, [%r9+2048];
	fma.rn.f32 	%f38, %f36, %f37, %f35;
	ld.shared.f32 	%f39, [%r6+36];
	ld.shared.f32 	%f40, [%r9+2304];
	fma.rn.f32 	%f41, %f39, %f40, %f38;
	ld.shared.f32 	%f42, [%r6+40];
	ld.shared.f32 	%f43, [%r9+2560];
	fma.rn.f32 	%f44, %f42, %f43, %f41;
	ld.shared.f32 	%f45, [%r6+44];
	ld.shared.f32 	%f46, [%r9+2816];
	fma.rn.f32 	%f47, %f45, %f46, %f44;
	ld.shared.f32 	%f48, [%r6+48];
	ld.shared.f32 	%f49, [%r9+3072];
	fma.rn.f32 	%f50, %f48, %f49, %f47;
	ld.shared.f32 	%f51, [%r6+52];
	ld.shared.f32 	%f52, [%r9+3328];
	fma.rn.f32 	%f53, %f51, %f52, %f50;
	ld.shared.f32 	%f54, [%r6+56];
	ld.shared.f32 	%f55, [%r9+3584];
	fma.rn.f32 	%f56, %f54, %f55, %f53;
	ld.shared.f32 	%f57, [%r6+60];
	ld.shared.f32 	%f58, [%r9+3840];
	fma.rn.f32 	%f59, %f57, %f58, %f56;
	ld.shared.f32 	%f60, [%r6+64];
	ld.shared.f32 	%f61, [%r9+4096];
	fma.rn.f32 	%f62, %f60, %f61, %f59;
	ld.shared.f32 	%f63, [%r6+68];
	ld.shared.f32 	%f64, [%r9+4352];
	fma.rn.f32 	%f65, %f63, %f64, %f62;
	ld.shared.f32 	%f66, [%r6+72];
	ld.shared.f32 	%f67, [%r9+4608];
	fma.rn.f32 	%f68, %f66, %f67, %f65;
	ld.shared.f32 	%f69, [%r6+76];
	ld.shared.f32 	%f70, [%r9+4864];
	fma.rn.f32 	%f71, %f69, %f70, %f68;
	ld.shared.f32 	%f72, [%r6+80];
	ld.shared.f32 	%f73, [%r9+5120];
	fma.rn.f32 	%f74, %f72, %f73, %f71;
	ld.shared.f32 	%f75, [%r6+84];
	ld.shared.f32 	%f76, [%r9+5376];
	fma.rn.f32 	%f77, %f75, %f76, %f74;
	ld.shared.f32 	%f78, [%r6+88];
	ld.shared.f32 	%f79, [%r9+5632];
	fma.rn.f32 	%f80, %f78, %f79, %f77;
	ld.shared.f32 	%f81, [%r6+92];
	ld.shared.f32 	%f82, [%r9+5888];
	fma.rn.f32 	%f83, %f81, %f82, %f80;
	ld.shared.f32 	%f84, [%r6+96];
	ld.shared.f32 	%f85, [%r9+6144];
	fma.rn.f32 	%f86, %f84, %f85, %f83;
	ld.shared.f32 	%f87, [%r6+100];
	ld.shared.f32 	%f88, [%r9+6400];
	fma.rn.f32 	%f89, %f87, %f88, %f86;
	ld.shared.f32 	%f90, [%r6+104];
	ld.shared.f32 	%f91, [%r9+6656];
	fma.rn.f32 	%f92, %f90, %f91, %f89;
	ld.shared.f32 	%f93, [%r6+108];
	ld.shared.f32 	%f94, [%r9+6912];
	fma.rn.f32 	%f95, %f93, %f94, %f92;
	ld.shared.f32 	%f96, [%r6+112];
	ld.shared.f32 	%f97, [%r9+7168];
	fma.rn.f32 	%f98, %f96, %f97, %f95;
	ld.shared.f32 	%f99, [%r6+116];
	ld.shared.f32 	%f100, [%r9+7424];
	fma.rn.f32 	%f101, %f99, %f100, %f98;
	ld.shared.f32 	%f102, [%r6+120];
	ld.shared.f32 	%f103, [%r9+7680];
	fma.rn.f32 	%f104, %f102, %f103, %f101;
	ld.shared.f32 	%f105, [%r6+124];
	ld.shared.f32 	%f106, [%r9+7936];
	fma.rn.f32 	%f107, %f105, %f106, %f104;
	ld.shared.f32 	%f108, [%r6+128];
	ld.shared.f32 	%f109, [%r9+8192];
	fma.rn.f32 	%f110, %f108, %f109, %f107;
	ld.shared.f32 	%f111, [%r6+132];
	ld.shared.f32 	%f112, [%r9+8448];
	fma.rn.f32 	%f113, %f111, %f112, %f110;
	ld.shared.f32 	%f114, [%r6+136];
	ld.shared.f32 	%f115, [%r9+8704];
	fma.rn.f32 	%f116, %f114, %f115, %f113;
	ld.shared.f32 	%f117, [%r6+140];
	ld.shared.f32 	%f118, [%r9+8960];
	fma.rn.f32 	%f119, %f117, %f118, %f116;
	ld.shared.f32 	%f120, [%r6+144];
	ld.shared.f32 	%f121, [%r9+9216];
	fma.rn.f32 	%f122, %f120, %f121, %f119;
	ld.shared.f32 	%f123, [%r6+148];
	ld.shared.f32 	%f124, [%r9+9472];
	fma.rn.f32 	%f125, %f123, %f124, %f122;
	ld.shared.f32 	%f126, [%r6+152];
	ld.shared.f32 	%f127, [%r9+9728];
	fma.rn.f32 	%f128, %f126, %f127, %f125;
	ld.shared.f32 	%f129, [%r6+156];
	ld.shared.f32 	%f130, [%r9+9984];
	fma.rn.f32 	%f131, %f129, %f130, %f128;
	ld.shared.f32 	%f132, [%r6+160];
	ld.shared.f32 	%f133, [%r9+10240];
	fma.rn.f32 	%f134, %f132, %f133, %f131;
	ld.shared.f32 	%f135, [%r6+164];
	ld.shared.f32 	%f136, [%r9+10496];
	fma.rn.f32 	%f137, %f135, %f136, %f134;
	ld.shared.f32 	%f138, [%r6+168];
	ld.shared.f32 	%f139, [%r9+10752];
	fma.rn.f32 	%f140, %f138, %f139, %f137;
	ld.shared.f32 	%f141, [%r6+172];
	ld.shared.f32 	%f142, [%r9+11008];
	fma.rn.f32 	%f143, %f141, %f142, %f140;
	ld.shared.f32 	%f144, [%r6+176];
	ld.shared.f32 	%f145, [%r9+11264];
	fma.rn.f32 	%f146, %f144, %f145, %f143;
	ld.shared.f32 	%f147, [%r6+180];
	ld.shared.f32 	%f148, [%r9+11520];
	fma.rn.f32 	%f149, %f147, %f148, %f146;
	ld.shared.f32 	%f150, [%r6+184];
	ld.shared.f32 	%f151, [%r9+11776];
	fma.rn.f32 	%f152, %f150, %f151, %f149;
	ld.shared.f32 	%f153, [%r6+188];
	ld.shared.f32 	%f154, [%r9+12032];
	fma.rn.f32 	%f155, %f153, %f154, %f152;
	ld.shared.f32 	%f156, [%r6+192];
	ld.shared.f32 	%f157, [%r9+12288];
	fma.rn.f32 	%f158, %f156, %f157, %f155;
	ld.shared.f32 	%f159, [%r6+196];
	ld.shared.f32 	%f160, [%r9+12544];
	fma.rn.f32 	%f161, %f159, %f160, %f158;
	ld.shared.f32 	%f162, [%r6+200];
	ld.shared.f32 	%f163, [%r9+12800];
	fma.rn.f32 	%f164, %f162, %f163, %f161;
	ld.shared.f32 	%f165, [%r6+204];
	ld.shared.f32 	%f166, [%r9+13056];
	fma.rn.f32 	%f167, %f165, %f166, %f164;
	ld.shared.f32 	%f168, [%r6+208];
	ld.shared.f32 	%f169, [%r9+13312];
	fma.rn.f32 	%f170, %f168, %f169, %f167;
	ld.shared.f32 	%f171, [%r6+212];
	ld.shared.f32 	%f172, [%r9+13568];
	fma.rn.f32 	%f173, %f171, %f172, %f170;
	ld.shared.f32 	%f174, [%r6+216];
	ld.shared.f32 	%f175, [%r9+13824];
	fma.rn.f32 	%f176, %f174, %f175, %f173;
	ld.shared.f32 	%f177, [%r6+220];
	ld.shared.f32 	%f178, [%r9+14080];
	fma.rn.f32 	%f179, %f177, %f178, %f176;
	ld.shared.f32 	%f180, [%r6+224];
	ld.shared.f32 	%f181, [%r9+14336];
	fma.rn.f32 	%f182, %f180, %f181, %f179;
	ld.shared.f32 	%f183, [%r6+228];
	ld.shared.f32 	%f184, [%r9+14592];
	fma.rn.f32 	%f185, %f183, %f184, %f182;
	ld.shared.f32 	%f186, [%r6+232];
	ld.shared.f32 	%f187, [%r9+14848];
	fma.rn.f32 	%f188, %f186, %f187, %f185;
	ld.shared.f32 	%f189, [%r6+236];
	ld.shared.f32 	%f190, [%r9+15104];
	fma.rn.f32 	%f191, %f189, %f190, %f188;
	ld.shared.f32 	%f192, [%r6+240];
	ld.shared.f32 	%f193, [%r9+15360];
	fma.rn.f32 	%f194, %f192, %f193, %f191;
	ld.shared.f32 	%f195, [%r6+244];
	ld.shared.f32 	%f196, [%r9+15616];
	fma.rn.f32 	%f197, %f195, %f196, %f194;
	ld.shared.f32 	%f198, [%r6+248];
	ld.shared.f32 	%f199, [%r9+15872];
	fma.rn.f32 	%f200, %f198, %f199, %f197;
	ld.shared.f32 	%f201, [%r6+252];
	ld.shared.f32 	%f202, [%r9+16128];
	fma.rn.f32 	%f206, %f201, %f202, %f200;
	bar.sync 	0;
	add.s32 	%r42, %r42, 1;
	setp.ne.s32 	%p8, %r42, 0;
	add.s32 	%r41, %r41, %r12;
	add.s32 	%r40, %r40, 64;
	add.s32 	%r39, %r39, 64;
	add.s32 	%r38, %r38, 64;
	@%p8 bra 	$L__BB1_2;
$L__BB1_7:
	setp.ge.s32 	%p9, %r2, %r24;
	setp.ge.s32 	%p10, %r5, %r25;
	or.pred  	%p11, %p9, %p10;
	@%p11 bra 	$L__BB1_9;
	mad.lo.s32 	%r37, %r25, %r2, %r5;
	cvta.to.global.u64 	%rd10, %rd6;
	mul.wide.s32 	%rd11, %r37, 4;
	add.s64 	%rd12, %rd10, %rd11;
	st.global.f32 	[%rd12], %f206;
$L__BB1_9:
	ret;

}


// ===== COMPILED SASS (sm_100) =====

	.target	sm_100

	.elftype	@"ET_EXEC"


//--------------------- .note.nv.tkinfo           --------------------------
	.section	.note.nv.tkinfo,"",@"SHT_NOTE"
	.sectionflags	@"SHF_NOTE_NV_TKINFO"
	.tkinfo
        /*0018*/ 	.word	0x00000002
        /*0030*/ 	.string	""
        /*0030*/ 	.string	"ptxas"
        /*0030*/ 	.string	"Cuda compilation tools, release 13.0, V13.0.88"
        /*0030*/ 	.string	"Build cuda_13.0.r13.0/compiler.36424714_0"
        /*0030*/ 	.string	"-arch sm_100 -m 64 "



//--------------------- .note.nv.cuinfo           --------------------------
	.section	.note.nv.cuinfo,"",@"SHT_NOTE"
	.sectionflags	@"SHF_NOTE_NV_CUINFO"
        /*0018*/ 	.short	0x0002
        /*001a*/ 	.short	0x0064
        /*001c*/ 	.short	0x0082
	.zero		2


//--------------------- .nv.info                  --------------------------
	.section	.nv.info,"",@"SHT_CUDA_INFO"
	.align	4


	//----- nvinfo : EIATTR_REGCOUNT
	.align		4
        /*0000*/ 	.byte	0x04, 0x2f
        /*0002*/ 	.short	(.L_1 - .L_0)
	.align		4
.L_0:
        /*0004*/ 	.word	index@(_Z17gemm_naive_kernelPKfS0_Pfiii)
        /*0008*/ 	.word	0x00000020


	//----- nvinfo : EIATTR_FRAME_SIZE
	.align		4
.L_1:
        /*000c*/ 	.byte	0x04, 0x11
        /*000e*/ 	.short	(.L_3 - .L_2)
	.align		4
.L_2:
        /*0010*/ 	.word	index@(_Z17gemm_naive_kernelPKfS0_Pfiii)
        /*0014*/ 	.word	0x00000000


	//----- nvinfo : EIATTR_REGCOUNT
	.align		4
.L_3:
        /*0018*/ 	.byte	0x04, 0x2f
        /*001a*/ 	.short	(.L_5 - .L_4)
	.align		4
.L_4:
        /*001c*/ 	.word	index@(_Z17gemm_tiled_kernelPKfS0_Pfiii)
        /*0020*/ 	.word	0x00000020


	//----- nvinfo : EIATTR_FRAME_SIZE
	.align		4
.L_5:
        /*0024*/ 	.byte	0x04, 0x11
        /*0026*/ 	.short	(.L_7 - .L_6)
	.align		4
.L_6:
        /*0028*/ 	.word	index@(_Z17gemm_tiled_kernelPKfS0_Pfiii)
        /*002c*/ 	.word	0x00000000


	//----- nvinfo : EIATTR_MIN_STACK_SIZE
	.align		4
.L_7:
        /*0030*/ 	.byte	0x04, 0x12
        /*0032*/ 	.short	(.L_9 - .L_8)
	.align		4
.L_8:
        /*0034*/ 	.word	index@(_Z17gemm_tiled_kernelPKfS0_Pfiii)
        /*0038*/ 	.word	0x00000000


	//----- nvinfo : EIATTR_MIN_STACK_SIZE
	.align		4
.L_9:
        /*003c*/ 	.byte	0x04, 0x12
        /*003e*/ 	.short	(.L_11 - .L_10)
	.align		4
.L_10:
        /*0040*/ 	.word	index@(_Z17gemm_naive_kernelPKfS0_Pfiii)
        /*0044*/ 	.word	0x00000000
.L_11:


//--------------------- .nv.compat                --------------------------
	.section	.nv.compat,"",@"SHT_CUDA_COMPAT_INFO"
	.align	4
        /*0000*/ 	.byte	0x02, 0x09, 0x00, 0x00, 0x02, 0x02, 0x01, 0x00, 0x02, 0x05, 0x05, 0x00, 0x03, 0x07, 0x01, 0x01
        /*0010*/ 	.byte	0x02, 0x03, 0x00, 0x00, 0x02, 0x06, 0x01, 0x00, 0x04, 0x0b, 0x08, 0x00, 0x09, 0x00, 0x00, 0x00
        /*0020*/ 	.byte	0x00, 0x00, 0x00, 0x00


//--------------------- .nv.info._Z17gemm_tiled_kernelPKfS0_Pfiii --------------------------
	.section	.nv.info._Z17gemm_tiled_kernelPKfS0_Pfiii,"",@"SHT_CUDA_INFO"
	.sectionflags	@""
	.align	4


	//----- nvinfo : EIATTR_CUDA_API_VERSION
	.align		4
        /*0000*/ 	.byte	0x04, 0x37
        /*0002*/ 	.short	(.L_13 - .L_12)
.L_12:
        /*0004*/ 	.word	0x00000082


	//----- nvinfo : EIATTR_KPARAM_INFO
	.align		4
.L_13:
        /*0008*/ 	.byte	0x04, 0x17
        /*000a*/ 	.short	(.L_15 - .L_14)
.L_14:
        /*000c*/ 	.word	0x00000000
        /*0010*/ 	.short	0x0005
        /*0012*/ 	.short	0x0020
        /*0014*/ 	.byte	0x00, 0xf0, 0x11, 0x00


	//----- nvinfo : EIATTR_KPARAM_INFO
	.align		4
.L_15:
        /*0018*/ 	.byte	0x04, 0x17
        /*001a*/ 	.short	(.L_17 - .L_16)
.L_16:
        /*001c*/ 	.word	0x00000000
        /*0020*/ 	.short	0x0004
        /*0022*/ 	.short	0x001c
        /*0024*/ 	.byte	0x00, 0xf0, 0x11, 0x00


	//----- nvinfo : EIATTR_KPARAM_INFO
	.align		4
.L_17:
        /*0028*/ 	.byte	0x04, 0x17
        /*002a*/ 	.short	(.L_19 - .L_18)
.L_18:
        /*002c*/ 	.word	0x00000000
        /*0030*/ 	.short	0x0003
        /*0032*/ 	.short	0x0018
        /*0034*/ 	.byte	0x00, 0xf0, 0x11, 0x00


	//----- nvinfo : EIATTR_KPARAM_INFO
	.align		4
.L_19:
        /*0038*/ 	.byte	0x04, 0x17
        /*003a*/ 	.short	(.L_21 - .L_20)
.L_20:
        /*003c*/ 	.word	0x00000000
        /*0040*/ 	.short	0x0002
        /*0042*/ 	.short	0x0010
        /*0044*/ 	.byte	0x00, 0xf5, 0x21, 0x00


	//----- nvinfo : EIATTR_KPARAM_INFO
	.align		4
.L_21:
        /*0048*/ 	.byte	0x04, 0x17
        /*004a*/ 	.short	(.L_23 - .L_22)
.L_22:
        /*004c*/ 	.word	0x00000000
        /*0050*/ 	.short	0x0001
        /*0052*/ 	.short	0x0008
        /*0054*/ 	.byte	0x00, 0xf5, 0x21, 0x00


	//----- nvinfo : EIATTR_KPARAM_INFO
	.align		4
.L_23:
        /*0058*/ 	.byte	0x04, 0x17
        /*005a*/ 	.short	(.L_25 - .L_24)
.L_24:
        /*005c*/ 	.word	0x00000000
        /*0060*/ 	.short	0x0000
        /*0062*/ 	.short	0x0000
        /*0064*/ 	.byte	0x00, 0xf5, 0x21, 0x00


	//----- nvinfo : EIATTR_SPARSE_MMA_MASK
	.align		4
.L_25:
        /*0068*/ 	.byte	0x03, 0x50
        /*006a*/ 	.short	0x0000


	//----- nvinfo : EIATTR_MAXREG_COUNT
	.align		4
        /*006c*/ 	.byte	0x03, 0x1b
        /*006e*/ 	.short	0x00ff


	//----- nvinfo : EIATTR_NUM_BARRIERS
	.align		4
        /*0070*/ 	.byte	0x02, 0x4c
        /*0072*/ 	.byte	0x01
	.zero		1


	//----- nvinfo : EIATTR_MERCURY_ISA_VERSION
	.align		4
        /*0074*/ 	.byte	0x03, 0x5f
        /*0076*/ 	.short	0x0101


	//----- nvinfo : EIATTR_VRC_CTA_INIT_COUNT
	.align		4
        /*0078*/ 	.byte	0x02, 0x4a
	.zero		1
	.zero		1


	//----- nvinfo : EIATTR_EXIT_INSTR_OFFSETS
	.align		4
        /*007c*/ 	.byte	0x04, 0x1c
        /*007e*/ 	.short	(.L_27 - .L_26)


	//   ....[0]....
.L_26:
        /*0080*/ 	.word	0x00000ca0


	//   ....[1]....
        /*0084*/ 	.word	0x00000cf0


	//----- nvinfo : EIATTR_CBANK_PARAM_SIZE
	.align		4
.L_27:
        /*0088*/ 	.byte	0x03, 0x19
        /*008a*/ 	.short	0x0024


	//----- nvinfo : EIATTR_PARAM_CBANK
	.align		4
        /*008c*/ 	.byte	0x04, 0x0a
        /*008e*/ 	.short	(.L_29 - .L_28)
	.align		4
.L_28:
        /*0090*/ 	.word	index@(.nv.constant0._Z17gemm_tiled_kernelPKfS0_Pfiii)
        /*0094*/ 	.short	0x0380
        /*0096*/ 	.short	0x0024


	//----- nvinfo : EIATTR_SW_WAR
	.align		4
.L_29:
        /*0098*/ 	.byte	0x04, 0x36
        /*009a*/ 	.short	(.L_31 - .L_30)
.L_30:
        /*009c*/ 	.word	0x00000008
.L_31:


//--------------------- .nv.info._Z17gemm_naive_kernelPKfS0_Pfiii --------------------------
	.section	.nv.info._Z17gemm_naive_kernelPKfS0_Pfiii,"",@"SHT_CUDA_INFO"
	.sectionflags	@""
	.align	4


	//----- nvinfo : EIATTR_CUDA_API_VERSION
	.align		4
        /*0000*/ 	.byte	0x04, 0x37
        /*0002*/ 	.short	(.L_33 - .L_32)
.L_32:
        /*0004*/ 	.word	0x00000082


	//----- nvinfo : EIATTR_KPARAM_INFO
	.align		4
.L_33:
        /*0008*/ 	.byte	0x04, 0x17
        /*000a*/ 	.short	(.L_35 - .L_34)
.L_34:
        /*000c*/ 	.word	0x00000000
        /*0010*/ 	.short	0x0005
        /*0012*/ 	.short	0x0020
        /*0014*/ 	.byte	0x00, 0xf0, 0x11, 0x00


	//----- nvinfo : EIATTR_KPARAM_INFO
	.align		4
.L_35:
        /*0018*/ 	.byte	0x04, 0x17
        /*001a*/ 	.short	(.L_37 - .L_36)
.L_36:
        /*001c*/ 	.word	0x00000000
        /*0020*/ 	.short	0x0004
        /*0022*/ 	.short	0x001c
        /*0024*/ 	.byte	0x00, 0xf0, 0x11, 0x00


	//----- nvinfo : EIATTR_KPARAM_INFO
	.align		4
.L_37:
        /*0028*/ 	.byte	0x04, 0x17
        /*002a*/ 	.short	(.L_39 - .L_38)
.L_38:
        /*002c*/ 	.word	0x00000000
        /*0030*/ 	.short	0x0003
        /*0032*/ 	.short	0x0018
        /*0034*/ 	.byte	0x00, 0xf0, 0x11, 0x00


	//----- nvinfo : EIATTR_KPARAM_INFO
	.align		4
.L_39:
        /*0038*/ 	.byte	0x04, 0x17
        /*003a*/ 	.short	(.L_41 - .L_40)
.L_40:
        /*003c*/ 	.word	0x00000000
        /*0040*/ 	.short	0x0002
        /*0042*/ 	.short	0x0010
        /*0044*/ 	.byte	0x00, 0xf5, 0x21, 0x00


	//----- nvinfo : EIATTR_KPARAM_INFO
	.align		4
.L_41:
        /*0048*/ 	.byte	0x04, 0x17
        /*004a*/ 	.short	(.L_43 - .L_42)
.L_42:
        /*004c*/ 	.word	0x00000000
        /*0050*/ 	.short	0x0001
        /*0052*/ 	.short	0x0008
        /*0054*/ 	.byte	0x00, 0xf5, 0x21, 0x00


	//----- nvinfo : EIATTR_KPARAM_INFO
	.align		4
.L_43:
        /*0058*/ 	.byte	0x04, 0x17
        /*005a*/ 	.short	(.L_45 - .L_44)
.L_44:
        /*005c*/ 	.word	0x00000000
        /*0060*/ 	.short	0x0000
        /*0062*/ 	.short	0x0000
        /*0064*/ 	.byte	0x00, 0xf5, 0x21, 0x00


	//----- nvinfo : EIATTR_SPARSE_MMA_MASK
	.align		4
.L_45:
        /*0068*/ 	.byte	0x03, 0x50
        /*006a*/ 	.short	0x0000


	//----- nvinfo : EIATTR_MAXREG_COUNT
	.align		4
        /*006c*/ 	.byte	0x03, 0x1b
        /*006e*/ 	.short	0x00ff


	//----- nvinfo : EIATTR_MERCURY_ISA_VERSION
	.align		4
        /*0070*/ 	.byte	0x03, 0x5f
        /*0072*/ 	.short	0x0101


	//----- nvinfo : EIATTR_VRC_CTA_INIT_COUNT
	.align		4
        /*0074*/ 	.byte	0x02, 0x4a
	.zero		1
	.zero		1


	//----- nvinfo : EIATTR_EXIT_INSTR_OFFSETS
	.align		4
        /*0078*/ 	.byte	0x04, 0x1c
        /*007a*/ 	.short	(.L_47 - .L_46)


	//   ....[0]....
.L_46:
        /*007c*/ 	.word	0x000000c0


	//   ....[1]....
        /*0080*/ 	.word	0x000008e0


	//----- nvinfo : EIATTR_CBANK_PARAM_SIZE
	.align		4
.L_47:
        /*0084*/ 	.byte	0x03, 0x19
        /*0086*/ 	.short	0x0024


	//----- nvinfo : EIATTR_PARAM_CBANK
	.align		4
        /*0088*/ 	.byte	0x04, 0x0a
        /*008a*/ 	.short	(.L_49 - .L_48)
	.align		4
.L_48:
        /*008c*/ 	.word	index@(.nv.constant0._Z17gemm_naive_kernelPKfS0_Pfiii)
        /*0090*/ 	.short	0x0380
        /*0092*/ 	.short	0x0024


	//----- nvinfo : EIATTR_SW_WAR
	.align		4
.L_49:
        /*0094*/ 	.byte	0x04, 0x36
        /*0096*/ 	.short	(.L_51 - .L_50)
.L_50:
        /*0098*/ 	.word	0x00000008
.L_51:


//--------------------- .nv.callgraph             --------------------------
	.section	.nv.callgraph,"",@"SHT_CUDA_CALLGRAPH"
	.align	4
	.sectionentsize	8
	.align		4
        /*0000*/ 	.word	0x00000000
	.align		4
        /*0004*/ 	.word	0xffffffff
	.align		4
        /*0008*/ 	.word	0x00000000
	.align		4
        /*000c*/ 	.word	0xfffffffe
	.align		4
        /*0010*/ 	.word	0x00000000
	.align		4
        /*0014*/ 	.word	0xfffffffd
	.align		4
        /*0018*/ 	.word	0x00000000
	.align		4
        /*001c*/ 	.word	0xfffffffc


//--------------------- .text._Z17gemm_tiled_kernelPKfS0_Pfiii --------------------------
	.section	.text._Z17gemm_tiled_kernelPKfS0_Pfiii,"ax",@progbits
	.align	128
        .global         _Z17gemm_tiled_kernelPKfS0_Pfiii
        .type           _Z17gemm_tiled_kernelPKfS0_Pfiii,@function
        .size           _Z17gemm_tiled_kernelPKfS0_Pfiii,(.L_x_8 - _Z17gemm_tiled_kernelPKfS0_Pfiii)
        .other          _Z17gemm_tiled_kernelPKfS0_Pfiii,@"STO_CUDA_ENTRY STV_DEFAULT"
_Z17gemm_tiled_kernelPKfS0_Pfiii:
.text._Z17gemm_tiled_kernelPKfS0_Pfiii:
[----:B------:R-:W-:Y:S01]  /*0000*/  LDC R1, c[0x0][0x37c] ;  /* 0x0000df00ff017b82 */ /* 0x000fe20000000800 */
[----:B------:R-:W0:Y:S01]  /*0010*/  S2R R18, SR_CTAID.Y ;  /* 0x0000000000127919 */ /* 0x000e220000002600 */
[----:B------:R-:W1:Y:S01]  /*0020*/  LDCU UR10, c[0x0][0x3a0] ;  /* 0x00007400ff0a77ac */ /* 0x000e620008000800 */
[----:B------:R-:W-:Y:S01]  /*0030*/  HFMA2 R23, -RZ, RZ, 0, 0 ;  /* 0x00000000ff177431 */ /* 0x000fe200000001ff */
[----:B------:R-:W0:Y:S01]  /*0040*/  S2R R17, SR_TID.Y ;  /* 0x0000000000117919 */ /* 0x000e220000002200 */
[----:B------:R-:W2:Y:S01]  /*0050*/  LDCU.64 UR8, c[0x0][0x358] ;  /* 0x00006b00ff0877ac */ /* 0x000ea20008000a00 */
[----:B------:R-:W3:Y:S01]  /*0060*/  S2R R2, SR_CTAID.X ;  /* 0x0000000000027919 */ /* 0x000ee20000002500 */
[----:B------:R-:W3:Y:S01]  /*0070*/  S2R R16, SR_TID.X ;  /* 0x0000000000107919 */ /* 0x000ee20000002100 */
[----:B-1----:R-:W-:Y:S01]  /*0080*/  UISETP.GE.AND UP0, UPT, UR10, 0x1, UPT ;  /* 0x000000010a00788c */ /* 0x002fe2000bf06270 */
[----:B0-----:R-:W-:Y:S02]  /*0090*/  LEA R18, R18, R17, 0x6 ;  /* 0x0000001112127211 */ /* 0x001fe400078e30ff */
[----:B---3--:R-:W-:-:S06]  /*00a0*/  LEA R19, R2, R16, 0x6 ;  /* 0x0000001002137211 */ /* 0x008fcc00078e30ff */
[----:B--2---:R-:W-:Y:S05]  /*00b0*/  BRA.U !UP0, `(.L_x_0) ;  /* 0x0000000908ec7547 */ /* 0x004fea000b800000 */
[----:B------:R-:W0:Y:S01]  /*00c0*/  S2UR UR7, SR_CgaCtaId ;  /* 0x00000000000779c3 */ /* 0x000e220000008800 */
[----:B------:R-:W1:Y:S01]  /*00d0*/  LDCU UR11, c[0x0][0x39c] ;  /* 0x00007380ff0b77ac */ /* 0x000e620008000800 */
[----:B------:R-:W-:Y:S01]  /*00e0*/  MOV R23, RZ ;  /* 0x000000ff00177202 */ /* 0x000fe20000000f00 */
[----:B------:R-:W-:Y:S01]  /*00f0*/  IMAD R6, R18, UR10, R16 ;  /* 0x0000000a12067c24 */ /* 0x000fe2000f8e0210 */
[----:B------:R-:W-:Y:S01]  /*0100*/  UMOV UR5, 0x400 ;  /* 0x0000040000057882 */ /* 0x000fe20000000000 */
[----:B------:R-:W-:-:S03]  /*0110*/  UIADD3 UR4, UPT, UPT, UR10, 0x3f, URZ ;  /* 0x0000003f0a047890 */ /* 0x000fc6000fffe0ff */
[----:B------:R-:W2:Y:S01]  /*0120*/  LDC R0, c[0x0][0x39c] ;  /* 0x0000e700ff007b82 */ /* 0x000ea20000000800 */
[----:B------:R-:W-:Y:S02]  /*0130*/  UIADD3 UR6, UPT, UPT, UR5, 0x4000, URZ ;  /* 0x0000400005067890 */ /* 0x000fe4000fffe0ff */
[----:B------:R-:W-:Y:S01]  /*0140*/  USHF.R.U32.HI UR4, URZ, 0x6, UR4 ;  /* 0x00000006ff047899 */ /* 0x000fe20008011604 */
[----:B------:R-:W3:Y:S04]  /*0150*/  LDCU UR13, c[0x0][0x3a0] ;  /* 0x00007400ff0d77ac */ /* 0x000ee80008000800 */
[----:B------:R-:W4:Y:S01]  /*0160*/  LDC.64 R20, c[0x0][0x380] ;  /* 0x0000e000ff147b82 */ /* 0x000f220000000a00 */
[----:B------:R-:W2:Y:S01]  /*0170*/  LDCU UR12, c[0x0][0x398] ;  /* 0x00007300ff0c77ac */ /* 0x000ea20008000800 */
[----:B-1----:R-:W-:Y:S01]  /*0180*/  IMAD R7, R17, UR11, R16 ;  /* 0x0000000b11077c24 */ /* 0x002fe2000f8e0210 */
[----:B------:R-:W-:-:S02]  /*0190*/  UIADD3 UR4, UPT, UPT, -UR4, URZ, URZ ;  /* 0x000000ff04047290 */ /* 0x000fc4000fffe1ff */
[----:B0-----:R-:W-:Y:S02]  /*01a0*/  ULEA UR5, UR7, UR5, 0x18 ;  /* 0x0000000507057291 */ /* 0x001fe4000f8ec0ff */
[----:B------:R-:W-:Y:S01]  /*01b0*/  LEA R7, R2, R7, 0x6 ;  /* 0x0000000702077211 */ /* 0x000fe200078e30ff */
[----:B------:R-:W-:-:S03]  /*01c0*/  ULEA UR6, UR7, UR6, 0x18 ;  /* 0x0000000607067291 */ /* 0x000fc6000f8ec0ff */
[----:B------:R-:W-:-:S03]  /*01d0*/  LEA R5, R17, UR5, 0x8 ;  /* 0x0000000511057c11 */ /* 0x000fc6000f8e40ff */
[C---:B------:R-:W-:Y:S02]  /*01e0*/  LEA R3, R16.reuse, UR6, 0x2 ;  /* 0x0000000610037c11 */ /* 0x040fe4000f8e10ff */
[----:B------:R-:W-:Y:S02]  /*01f0*/  LEA R4, R16, R5, 0x2 ;  /* 0x0000000510047211 */ /* 0x000fe400078e10ff */
[----:B---3--:R-:W-:-:S07]  /*0200*/  LEA R2, R17, R3, 0x8 ;  /* 0x0000000311027211 */ /* 0x008fce00078e40ff */
.L_x_1:
[----:B------:R-:W-:Y:S01]  /*0210*/  ISETP.GE.AND P0, PT, R17, UR13, PT ;  /* 0x0000000d11007c0c */ /* 0x000fe2000bf06270 */
[----:B------:R-:W-:Y:S01]  /*0220*/  HFMA2 R29, -RZ, RZ, 0, 0 ;  /* 0x00000000ff1d7431 */ /* 0x000fe200000001ff */
[----:B------:R-:W-:Y:S01]  /*0230*/  ISETP.GE.AND P1, PT, R16, UR13, PT ;  /* 0x0000000d10007c0c */ /* 0x000fe2000bf26270 */
[----:B----4-:R-:W-:Y:S01]  /*0240*/  IMAD.WIDE R8, R6, 0x4, R20 ;  /* 0x0000000406087825 */ /* 0x010fe200078e0214 */
[----:B--2---:R-:W-:Y:S02]  /*0250*/  ISETP.GE.OR P0, PT, R19, R0, P0 ;  /* 0x000000001300720c */ /* 0x004fe40000706670 */
[----:B------:R-:W-:Y:S02]  /*0260*/  ISETP.GE.OR P1, PT, R18, UR12, P1 ;  /* 0x0000000c12007c0c */ /* 0x000fe40008f26670 */
[----:B------:R-:W-:-:S09]  /*0270*/  MOV R27, RZ ;  /* 0x000000ff001b7202 */ /* 0x000fd20000000f00 */
[----:B------:R-:W0:Y:S02]  /*0280*/  @!P0 LDC.64 R10, c[0x0][0x388] ;  /* 0x0000e200ff0a8b82 */ /* 0x000e240000000a00 */
[----:B------:R-:W2:Y:S01]  /*0290*/  @!P1 LDG.E.CONSTANT R27, desc[UR8][R8.64] ;  /* 0x00000008081b9981 */ /* 0x000ea2000c1e9900 */
[----:B0-----:R-:W-:-:S05]  /*02a0*/  @!P0 IMAD.WIDE R10, R7, 0x4, R10 ;  /* 0x00000004070a8825 */ /* 0x001fca00078e020a */
[----:B------:R-:W3:Y:S04]  /*02b0*/  @!P0 LDG.E.CONSTANT R29, desc[UR8][R10.64] ;  /* 0x000000080a1d8981 */ /* 0x000ee8000c1e9900 */
[----:B--2---:R-:W-:Y:S04]  /*02c0*/  STS [R4], R27 ;  /* 0x0000001b04007388 */ /* 0x004fe80000000800 */
[----:B---3--:R-:W-:Y:S01]  /*02d0*/  STS [R2], R29 ;  /* 0x0000001d02007388 */ /* 0x008fe20000000800 */
[----:B------:R-:W-:Y:S06]  /*02e0*/  BAR.SYNC.DEFER_BLOCKING 0x0 ;  /* 0x0000000000007b1d */ /* 0x000fec0000010000 */
[----:B------:R-:W-:Y:S04]  /*02f0*/  LDS R22, [R3] ;  /* 0x0000000003167984 */ /* 0x000fe80000000800 */
[----:B------:R-:W0:Y:S04]  /*0300*/  LDS.128 R12, [R5] ;  /* 0x00000000050c7984 */ /* 0x000e280000000c00 */
[----:B------:R-:W1:Y:S04]  /*0310*/  LDS R26, [R3+0x100] ;  /* 0x00010000031a7984 */ /* 0x000e680000000800 */
[----:B------:R-:W2:Y:S04]  /*0320*/  LDS R25, [R3+0x200] ;  /* 0x0002000003197984 */ /* 0x000ea80000000800 */
[----:B------:R-:W3:Y:S04]  /*0330*/  LDS R24, [R3+0x300] ;  /* 0x0003000003187984 */ /* 0x000ee80000000800 */
[----:B------:R-:W-:Y:S01]  /*0340*/  LDS.128 R8, [R5+0x10] ;  /* 0x0000100005087984 */ /* 0x000fe20000000c00 */
[----:B0-----:R-:W-:-:S03]  /*0350*/  FFMA R12, R12, R22, R23 ;  /* 0x000000160c0c7223 */ /* 0x001fc60000000017 */
[----:B------:R-:W0:Y:S01]  /*0360*/  LDS R23, [R3+0x400] ;  /* 0x0004000003177984 */ /* 0x000e220000000800 */
[----:B-1----:R-:W-:-:S03]  /*0370*/  FFMA R12, R26, R13, R12 ;  /* 0x0000000d1a0c7223 */ /* 0x002fc6000000000c */
[----:B------:R-:W1:Y:S01]  /*0380*/  LDS R22, [R3+0x500] ;  /* 0x0005000003167984 */ /* 0x000e620000000800 */
[----:B--2---:R-:W-:-:S03]  /*0390*/  FFMA R13, R25, R14, R12 ;  /* 0x0000000e190d7223 */ /* 0x004fc6000000000c */
[----:B------:R-:W2:Y:S01]  /*03a0*/  LDS R25, [R3+0x600] ;  /* 0x0006000003197984 */ /* 0x000ea20000000800 */
[----:B---3--:R-:W-:-:S03]  /*03b0*/  FFMA R13, R24, R15, R13 ;  /* 0x0000000f180d7223 */ /* 0x008fc6000000000d */
[----:B------:R-:W3:Y:S04]  /*03c0*/  LDS R24, [R3+0x700] ;  /* 0x0007000003187984 */ /* 0x000ee80000000800 */
[----:B------:R-:W-:Y:S01]  /*03d0*/  LDS R26, [R3+0x3700] ;  /* 0x00370000031a7984 */ /* 0x000fe20000000800 */
[----:B0-----:R-:W-:-:S03]  /*03e0*/  FFMA R27, R8, R23, R13 ;  /* 0x00000017081b7223 */ /* 0x001fc6000000000d */
[----:B------:R-:W-:Y:S04]  /*03f0*/  LDS R23, [R3+0x800] ;  /* 0x0008000003177984 */ /* 0x000fe80000000800 */
[----:B------:R-:W0:Y:S01]  /*0400*/  LDS.128 R12, [R5+0x20] ;  /* 0x00002000050c7984 */ /* 0x000e220000000c00 */
[----:B-1----:R-:W-:-:S03]  /*0410*/  FFMA R8, R22, R9, R27 ;  /* 0x0000000916087223 */ /* 0x002fc6000000001b */
[----:B------:R-:W1:Y:S01]  /*0420*/  LDS R22, [R3+0x900] ;  /* 0x0009000003167984 */ /* 0x000e620000000800 */
[----:B--2---:R-:W-:-:S03]  /*0430*/  FFMA R9, R25, R10, R8 ;  /* 0x0000000a19097223 */ /* 0x004fc60000000008 */
[----:B------:R-:W2:Y:S01]  /*0440*/  LDS R25, [R3+0xa00] ;  /* 0x000a000003197984 */ /* 0x000ea20000000800 */
[----:B---3--:R-:W-:-:S03]  /*0450*/  FFMA R9, R24, R11, R9 ;  /* 0x0000000b18097223 */ /* 0x008fc60000000009 */
[----:B------:R-:W3:Y:S01]  /*0460*/  LDS R24, [R3+0xb00] ;  /* 0x000b000003187984 */ /* 0x000ee20000000800 */
        /* <DEDUP_REMOVED lines=98> */
[----:B------:R-:W-:Y:S04]  /*0a90*/  LDS R27, [R3+0x3800] ;  /* 0x00380000031b7984 */ /* 0x000fe80000000800 */
[----:B------:R-:W-:Y:S01]  /*0aa0*/  LDS R24, [R3+0x3900] ;  /* 0x0039000003187984 */ /* 0x000fe20000000800 */
[----:B0-----:R-:W-:-:S03]  /*0ab0*/  FFMA R23, R8, R23, R13 ;  /* 0x0000001708177223 */ /* 0x001fc6000000000d */
[----:B------:R-:W0:Y:S01]  /*0ac0*/  LDS.128 R12, [R5+0xe0] ;  /* 0x0000e000050c7984 */ /* 0x000e220000000c00 */
[----:B-1----:R-:W-:-:S03]  /*0ad0*/  FFMA R22, R22, R9, R23 ;  /* 0x0000000916167223 */ /* 0x002fc60000000017 */
[----:B------:R-:W1:Y:S01]  /*0ae0*/  LDS R23, [R3+0x3a00] ;  /* 0x003a000003177984 */ /* 0x000e620000000800 */
[----:B--2---:R-:W-:-:S03]  /*0af0*/  FFMA R25, R25, R10, R22 ;  /* 0x0000000a19197223 */ /* 0x004fc60000000016 */
[----:B------:R-:W2:Y:S01]  /*0b00*/  LDS R22, [R3+0x3b00] ;  /* 0x003b000003167984 */ /* 0x000ea20000000800 */
[----:B------:R-:W-:-:S03]  /*0b10*/  FFMA R11, R26, R11, R25 ;  /* 0x0000000b1a0b7223 */ /* 0x000fc60000000019 */
[----:B------:R-:W-:Y:S01]  /*0b20*/  LDS R25, [R3+0x3c00] ;  /* 0x003c000003197984 */ /* 0x000fe20000000800 */
[----:B0-----:R-:W-:-:S03]  /*0b30*/  FFMA R27, R12, R27, R11 ;  /* 0x0000001b0c1b7223 */ /* 0x001fc6000000000b */
[----:B------:R-:W0:Y:S01]  /*0b40*/  LDS.128 R8, [R5+0xf0] ;  /* 0x0000f00005087984 */ /* 0x000e220000000c00 */
[----:B------:R-:W-:-:S03]  /*0b50*/  FFMA R24, R24, R13, R27 ;  /* 0x0000000d18187223 */ /* 0x000fc6000000001b */
[----:B------:R-:W3:Y:S04]  /*0b60*/  LDS R27, [R3+0x3d00] ;  /* 0x003d0000031b7984 */ /* 0x000ee80000000800 */
[----:B------:R-:W4:Y:S04]  /*0b70*/  LDS R13, [R3+0x3e00] ;  /* 0x003e0000030d7984 */ /* 0x000f280000000800 */
[----:B------:R-:W5:Y:S01]  /*0b80*/  LDS R12, [R3+0x3f00] ;  /* 0x003f0000030c7984 */ /* 0x000f620000000800 */
[----:B-1----:R-:W-:Y:S01]  /*0b90*/  FFMA R23, R23, R14, R24 ;  /* 0x0000000e17177223 */ /* 0x002fe20000000018 */
[----:B------:R-:W-:-:S03]  /*0ba0*/  UIADD3 UR4, UPT, UPT, UR4, 0x1, URZ ;  /* 0x0000000104047890 */ /* 0x000fc6000fffe0ff */
[----:B--2---:R-:W-:Y:S01]  /*0bb0*/  FFMA R15, R22, R15, R23 ;  /* 0x0000000f160f7223 */ /* 0x004fe20000000017 */
[----:B------:R-:W-:Y:S01]  /*0bc0*/  UISETP.NE.AND UP0, UPT, UR4, URZ, UPT ;  /* 0x000000ff0400728c */ /* 0x000fe2000bf05270 */
[----:B------:R-:W-:Y:S02]  /*0bd0*/  IADD3 R17, PT, PT, R17, 0x40, RZ ;  /* 0x0000004011117810 */ /* 0x000fe40007ffe0ff */
[----:B------:R-:W-:Y:S02]  /*0be0*/  IADD3 R6, PT, PT, R6, 0x40, RZ ;  /* 0x0000004006067810 */ /* 0x000fe40007ffe0ff */
[----:B------:R-:W-:Y:S02]  /*0bf0*/  IADD3 R16, PT, PT, R16, 0x40, RZ ;  /* 0x0000004010107810 */ /* 0x000fe40007ffe0ff */
[----:B------:R-:W-:Y:S01]  /*0c00*/  LEA R7, R0, R7, 0x6 ;  /* 0x0000000700077211 */ /* 0x000fe200078e30ff */
[----:B0-----:R-:W-:-:S04]  /*0c10*/  FFMA R8, R8, R25, R15 ;  /* 0x0000001908087223 */ /* 0x001fc8000000000f */
[----:B---3--:R-:W-:-:S04]  /*0c20*/  FFMA R8, R27, R9, R8 ;  /* 0x000000091b087223 */ /* 0x008fc80000000008 */
[----:B----4-:R-:W-:-:S04]  /*0c30*/  FFMA R13, R13, R10, R8 ;  /* 0x0000000a0d0d7223 */ /* 0x010fc80000000008 */
[----:B-----5:R-:W-:Y:S01]  /*0c40*/  FFMA R23, R12, R11, R13 ;  /* 0x0000000b0c177223 */ /* 0x020fe2000000000d */
[----:B------:R-:W-:Y:S06]  /*0c50*/  BAR.SYNC.DEFER_BLOCKING 0x0 ;  /* 0x0000000000007b1d */ /* 0x000fec0000010000 */
[----:B------:R-:W-:Y:S05]  /*0c60*/  BRA.U UP0, `(.L_x_1) ;  /* 0xfffffff500687547 */ /* 0x000fea000b83ffff */
.L_x_0:
[----:B------:R-:W0:Y:S02]  /*0c70*/  LDCU.64 UR4, c[0x0][0x398] ;  /* 0x00007300ff0477ac */ /* 0x000e240008000a00 */
[----:B0-----:R-:W-:-:S04]  /*0c80*/  ISETP.GE.AND P0, PT, R19, UR5, PT ;  /* 0x0000000513007c0c */ /* 0x001fc8000bf06270 */
[----:B------:R-:W-:-:S13]  /*0c90*/  ISETP.GE.OR P0, PT, R18, UR4, P0 ;  /* 0x0000000412007c0c */ /* 0x000fda0008706670 */
[----:B------:R-:W-:Y:S05]  /*0ca0*/  @P0 EXIT ;  /* 0x000000000000094d */ /* 0x000fea0003800000 */
[----:B------:R-:W0:Y:S01]  /*0cb0*/  LDC.64 R2, c[0x0][0x390] ;  /* 0x0000e400ff027b82 */ /* 0x000e220000000a00 */
[----:B------:R-:W-:-:S04]  /*0cc0*/  IMAD R19, R18, UR5, R19 ;  /* 0x0000000512137c24 */ /* 0x000fc8000f8e0213 */
[----:B0-----:R-:W-:-:S05]  /*0cd0*/  IMAD.WIDE R2, R19, 0x4, R2 ;  /* 0x0000000413027825 */ /* 0x001fca00078e0202 */
[----:B------:R-:W-:Y:S01]  /*0ce0*/  STG.E desc[UR8][R2.64], R23 ;  /* 0x0000001702007986 */ /* 0x000fe2000c101908 */
[----:B------:R-:W-:Y:S05]  /*0cf0*/  EXIT ;  /* 0x000000000000794d */ /* 0x000fea0003800000 */
.L_x_2:
[----:B------:R-:W-:-:S00]  /*0d00*/  BRA `(.L_x_2) ;  /* 0xfffffffc00fc7947 */ /* 0x000fc0000383ffff */
[----:B------:R-:W-:-:S00]  /*0d10*/  NOP ;  /* 0x0000000000007918 */ /* 0x000fc00000000000 */
        /* <DEDUP_REMOVED lines=14> */
.L_x_8:


//--------------------- .text._Z17gemm_naive_kernelPKfS0_Pfiii --------------------------
	.section	.text._Z17gemm_naive_kernelPKfS0_Pfiii,"ax",@progbits
	.align	128
        .global         _Z17gemm_naive_kernelPKfS0_Pfiii
        .type           _Z17gemm_naive_kernelPKfS0_Pfiii,@function
        .size           _Z17gemm_naive_kernelPKfS0_Pfiii,(.L_x_9 - _Z17gemm_naive_kernelPKfS0_Pfiii)
        .other          _Z17gemm_naive_kernelPKfS0_Pfiii,@"STO_CUDA_ENTRY STV_DEFAULT"
_Z17gemm_naive_kernelPKfS0_Pfiii:
.text._Z17gemm_naive_kernelPKfS0_Pfiii:
[----:B------:R-:W-:Y:S01]  /*0000*/  LDC R1, c[0x0][0x37c] ;  /* 0x0000df00ff017b82 */ /* 0x000fe20000000800 */
[----:B------:R-:W0:Y:S07]  /*0010*/  S2R R5, SR_TID.X ;  /* 0x0000000000057919 */ /* 0x000e2e0000002100 */
[----:B------:R-:W0:Y:S01]  /*0020*/  S2UR UR4, SR_CTAID.X ;  /* 0x00000000000479c3 */ /* 0x000e220000002500 */
[----:B------:R-:W1:Y:S07]  /*0030*/  S2R R4, SR_TID.Y ;  /* 0x0000000000047919 */ /* 0x000e6e0000002200 */
[----:B------:R-:W0:Y:S08]  /*0040*/  LDC R0, c[0x0][0x360] ;  /* 0x0000d800ff007b82 */ /* 0x000e300000000800 */
[----:B------:R-:W1:Y:S08]  /*0050*/  S2UR UR5, SR_CTAID.Y ;  /* 0x00000000000579c3 */ /* 0x000e700000002600 */
[----:B------:R-:W1:Y:S08]  /*0060*/  LDC R19, c[0x0][0x364] ;  /* 0x0000d900ff137b82 */ /* 0x000e700000000800 */
[----:B------:R-:W2:Y:S01]  /*0070*/  LDC.64 R2, c[0x0][0x398] ;  /* 0x0000e600ff027b82 */ /* 0x000ea20000000a00 */
[----:B0-----:R-:W-:-:S02]  /*0080*/  IMAD R0, R0, UR4, R5 ;  /* 0x0000000400007c24 */ /* 0x001fc4000f8e0205 */
[----:B-1----:R-:W-:-:S03]  /*0090*/  IMAD R19, R19, UR5, R4 ;  /* 0x0000000513137c24 */ /* 0x002fc6000f8e0204 */
[----:B--2---:R-:W-:-:S04]  /*00a0*/  ISETP.GE.AND P0, PT, R0, R3, PT ;  /* 0x000000030000720c */ /* 0x004fc80003f06270 */
[----:B------:R-:W-:-:S13]  /*00b0*/  ISETP.GE.OR P0, PT, R19, R2, P0 ;  /* 0x000000021300720c */ /* 0x000fda0000706670 */
[----:B------:R-:W-:Y:S05]  /*00c0*/  @P0 EXIT ;  /* 0x000000000000094d */ /* 0x000fea0003800000 */
[----:B------:R-:W0:Y:S01]  /*00d0*/  LDC R2, c[0x0][0x3a0] ;  /* 0x0000e800ff027b82 */ /* 0x000e220000000800 */
[----:B------:R-:W1:Y:S01]  /*00e0*/  LDCU.64 UR4, c[0x0][0x358] ;  /* 0x00006b00ff0477ac */ /* 0x000e620008000a00 */
[----:B------:R-:W-:Y:S01]  /*00f0*/  HFMA2 R24, -RZ, RZ, 0, 0 ;  /* 0x00000000ff187431 */ /* 0x000fe200000001ff */
[----:B0-----:R-:W-:-:S13]  /*0100*/  ISETP.GE.AND P0, PT, R2, 0x1, PT ;  /* 0x000000010200780c */ /* 0x001fda0003f06270 */
[----:B-1----:R-:W-:Y:S05]  /*0110*/  @!P0 BRA `(.L_x_3) ;  /* 0x0000000400e08947 */ /* 0x002fea0003800000 */
[C---:B------:R-:W-:Y:S01]  /*0120*/  ISETP.GE.U32.AND P1, PT, R2.reuse, 0x8, PT ;  /* 0x000000080200780c */ /* 0x040fe20003f26070 */
[----:B------:R-:W-:Y:S01]  /*0130*/  IMAD R20, R19, R2, RZ ;  /* 0x0000000213147224 */ /* 0x000fe200078e02ff */
[----:B------:R-:W-:Y:S02]  /*0140*/  LOP3.LUT R27, R2, 0x7, RZ, 0xc0, !PT ;  /* 0x00000007021b7812 */ /* 0x000fe400078ec0ff */
[----:B------:R-:W-:Y:S02]  /*0150*/  MOV R24, RZ ;  /* 0x000000ff00187202 */ /* 0x000fe40000000f00 */
[----:B------:R-:W-:Y:S02]  /*0160*/  ISETP.NE.AND P0, PT, R27, RZ, PT ;  /* 0x000000ff1b00720c */ /* 0x000fe40003f05270 */
[----:B------:R-:W-:-:S05]  /*0170*/  MOV R21, RZ ;  /* 0x000000ff00157202 */ /* 0x000fca0000000f00 */
[----:B------:R-:W-:Y:S06]  /*0180*/  @!P1 BRA `(.L_x_4) ;  /* 0x0000000000c49947 */ /* 0x000fec0003800000 */
[----:B------:R-:W0:Y:S01]  /*0190*/  LDC.64 R4, c[0x0][0x380] ;  /* 0x0000e000ff047b82 */ /* 0x000e220000000a00 */
[----:B------:R-:W-:Y:S02]  /*01a0*/  LOP3.LUT R21, R2, 0x7ffffff8, RZ, 0xc0, !PT ;  /* 0x7ffffff802157812 */ /* 0x000fe400078ec0ff */
[----:B------:R-:W-:Y:S02]  /*01b0*/  MOV R24, RZ ;  /* 0x000000ff00187202 */ /* 0x000fe40000000f00 */
[----:B------:R-:W-:Y:S02]  /*01c0*/  MOV R18, R0 ;  /* 0x0000000000127202 */ /* 0x000fe40000000f00 */
[----:B------:R-:W-:Y:S01]  /*01d0*/  IADD3 R22, PT, PT, -R21, RZ, RZ ;  /* 0x000000ff15167210 */ /* 0x000fe20007ffe1ff */
[----:B0-----:R-:W-:-:S03]  /*01e0*/  IMAD.WIDE.U32 R4, R20, 0x4, R4 ;  /* 0x0000000414047825 */ /* 0x001fc600078e0004 */
[----:B------:R-:W-:-:S04]  /*01f0*/  IADD3 R6, P1, PT, R4, 0x10, RZ ;  /* 0x0000001004067810 */ /* 0x000fc80007f3e0ff */
[----:B------:R-:W-:-:S09]  /*0200*/  IADD3.X R7, PT, PT, RZ, R5, RZ, P1, !PT ;  /* 0x00000005ff077210 */ /* 0x000fd20000ffe4ff */
.L_x_5:
[----:B------:R-:W0:Y:S01]  /*0210*/  LDC.64 R16, c[0x0][0x388] ;  /* 0x0000e200ff107b82 */ /* 0x000e220000000a00 */
[----:B------:R-:W-:Y:S02]  /*0220*/  MOV R4, R6 ;  /* 0x0000000600047202 */ /* 0x000fe40000000f00 */
[----:B------:R-:W-:-:S05]  /*0230*/  MOV R5, R7 ;  /* 0x0000000700057202 */ /* 0x000fca0000000f00 */
[----:B------:R-:W2:Y:S04]  /*0240*/  LDG.E.CONSTANT R25, desc[UR4][R4.64+-0x10] ;  /* 0xfffff00404197981 */ /* 0x000ea8000c1e9900 */
[----:B------:R-:W3:Y:S04]  /*0250*/  LDG.E.CONSTANT R23, desc[UR4][R4.64+-0xc] ;  /* 0xfffff40404177981 */ /* 0x000ee8000c1e9900 */
[----:B------:R-:W4:Y:S04]  /*0260*/  LDG.E.CONSTANT R29, desc[UR4][R4.64+-0x8] ;  /* 0xfffff804041d7981 */ /* 0x000f28000c1e9900 */
[----:B------:R-:W5:Y:S01]  /*0270*/  LDG.E.CONSTANT R28, desc[UR4][R4.64+-0x4] ;  /* 0xfffffc04041c7981 */ /* 0x000f62000c1e9900 */
[----:B0-----:R-:W-:-:S05]  /*0280*/  IMAD.WIDE R16, R18, 0x4, R16 ;  /* 0x0000000412107825 */ /* 0x001fca00078e0210 */
[----:B------:R0:W2:Y:S01]  /*0290*/  LDG.E.CONSTANT R26, desc[UR4][R16.64] ;  /* 0x00000004101a7981 */ /* 0x0000a2000c1e9900 */
[----:B------:R-:W-:-:S04]  /*02a0*/  IMAD.WIDE R14, R3, 0x4, R16 ;  /* 0x00000004030e7825 */ /* 0x000fc800078e0210 */
[C---:B------:R-:W-:Y:S02]  /*02b0*/  IMAD.WIDE R6, R3.reuse, 0x4, R14 ;  /* 0x0000000403067825 */ /* 0x040fe400078e020e */
[----:B------:R-:W3:Y:S02]  /*02c0*/  LDG.E.CONSTANT R14, desc[UR4][R14.64] ;  /* 0x000000040e0e7981 */ /* 0x000ee4000c1e9900 */
[C---:B------:R-:W-:Y:S02]  /*02d0*/  IMAD.WIDE R10, R3.reuse, 0x4, R6 ;  /* 0x00000004030a7825 */ /* 0x040fe400078e0206 */
[----:B------:R-:W4:Y:S02]  /*02e0*/  LDG.E.CONSTANT R6, desc[UR4][R6.64] ;  /* 0x0000000406067981 */ /* 0x000f24000c1e9900 */
[C---:B------:R-:W-:Y:S02]  /*02f0*/  IMAD.WIDE R8, R3.reuse, 0x4, R10 ;  /* 0x0000000403087825 */ /* 0x040fe400078e020a */
[----:B------:R-:W5:Y:S02]  /*0300*/  LDG.E.CONSTANT R10, desc[UR4][R10.64] ;  /* 0x000000040a0a7981 */ /* 0x000f64000c1e9900 */
[----:B------:R-:W-:-:S02]  /*0310*/  IMAD.WIDE R12, R3, 0x4, R8 ;  /* 0x00000004030c7825 */ /* 0x000fc400078e0208 */
[----:B------:R-:W5:Y:S04]  /*0320*/  LDG.E.CONSTANT R7, desc[UR4][R4.64] ;  /* 0x0000000404077981 */ /* 0x000f68000c1e9900 */
[----:B------:R-:W5:Y:S01]  /*0330*/  LDG.E.CONSTANT R8, desc[UR4][R8.64] ;  /* 0x0000000408087981 */ /* 0x000f62000c1e9900 */
[----:B0-----:R-:W-:-:S03]  /*0340*/  IMAD.WIDE R16, R3, 0x4, R12 ;  /* 0x0000000403107825 */ /* 0x001fc600078e020c */
[----:B------:R-:W5:Y:S04]  /*0350*/  LDG.E.CONSTANT R12, desc[UR4][R12.64] ;  /* 0x000000040c0c7981 */ /* 0x000f68000c1e9900 */
[----:B------:R-:W5:Y:S04]  /*0360*/  LDG.E.CONSTANT R15, desc[UR4][R16.64] ;  /* 0x00000004100f7981 */ /* 0x000f68000c1e9900 */
[----:B------:R-:W5:Y:S04]  /*0370*/  LDG.E.CONSTANT R9, desc[UR4][R4.64+0x4] ;  /* 0x0000040404097981 */ /* 0x000f68000c1e9900 */
[----:B------:R-:W5:Y:S01]  /*0380*/  LDG.E.CONSTANT R11, desc[UR4][R4.64+0xc] ;  /* 0x00000c04040b7981 */ /* 0x000f62000c1e9900 */
[----:B--2---:R-:W-:Y:S01]  /*0390*/  FFMA R26, R25, R26, R24 ;  /* 0x0000001a191a7223 */ /* 0x004fe20000000018 */
[----:B------:R-:W-:-:S02]  /*03a0*/  IMAD.WIDE R24, R3, 0x4, R16 ;  /* 0x0000000403187825 */ /* 0x000fc400078e0210 */
[----:B------:R-:W2:Y:S04]  /*03b0*/  LDG.E.CONSTANT R16, desc[UR4][R4.64+0x8] ;  /* 0x0000080404107981 */ /* 0x000ea8000c1e9900 */
[----:B------:R-:W2:Y:S01]  /*03c0*/  LDG.E.CONSTANT R24, desc[UR4][R24.64] ;  /* 0x0000000418187981 */ /* 0x000ea2000c1e9900 */
[----:B---3--:R-:W-:Y:S01]  /*03d0*/  FFMA R14, R23, R14, R26 ;  /* 0x0000000e170e7223 */ /* 0x008fe2000000001a */
[----:B------:R-:W-:-:S03]  /*03e0*/  IADD3 R22, PT, PT, R22, 0x8, RZ ;  /* 0x0000000816167810 */ /* 0x000fc60007ffe0ff */
[----:B----4-:R-:W-:Y:S01]  /*03f0*/  FFMA R29, R29, R6, R14 ;  /* 0x000000061d1d7223 */ /* 0x010fe2000000000e */
[----:B------:R-:W-:-:S03]  /*0400*/  ISETP.NE.AND P1, PT, R22, RZ, PT ;  /* 0x000000ff1600720c */ /* 0x000fc60003f25270 */
[----:B-----5:R-:W-:Y:S01]  /*0410*/  FFMA R10, R28, R10, R29 ;  /* 0x0000000a1c0a7223 */ /* 0x020fe2000000001d */
[----:B------:R-:W-:-:S03]  /*0420*/  IADD3 R6, P2, PT, R4, 0x20, RZ ;  /* 0x0000002004067810 */ /* 0x000fc60007f5e0ff */
[----:B------:R-:W-:Y:S01]  /*0430*/  FFMA R8, R7, R8, R10 ;  /* 0x0000000807087223 */ /* 0x000fe2000000000a */
[----:B------:R-:W-:Y:S02]  /*0440*/  IADD3.X R7, PT, PT, RZ, R5, RZ, P2, !PT ;  /* 0x00000005ff077210 */ /* 0x000fe400017fe4ff */
[----:B------:R-:W-:Y:S01]  /*0450*/  LEA R18, R3, R18, 0x3 ;  /* 0x0000001203127211 */ /* 0x000fe200078e18ff */
[----:B------:R-:W-:-:S04]  /*0460*/  FFMA R9, R9, R12, R8 ;  /* 0x0000000c09097223 */ /* 0x000fc80000000008 */
[----:B--2---:R-:W-:-:S04]  /*0470*/  FFMA R16, R16, R15, R9 ;  /* 0x0000000f10107223 */ /* 0x004fc80000000009 */
[----:B------:R-:W-:Y:S01]  /*0480*/  FFMA R24, R11, R24, R16 ;  /* 0x000000180b187223 */ /* 0x000fe20000000010 */
[----:B------:R-:W-:Y:S06]  /*0490*/  @P1 BRA `(.L_x_5) ;  /* 0xfffffffc005c1947 */ /* 0x000fec000383ffff */
.L_x_4:
[----:B------:R-:W-:Y:S05]  /*04a0*/  @!P0 BRA `(.L_x_3) ;  /* 0x0000000000fc8947 */ /* 0x000fea0003800000 */
[----:B------:R-:W-:Y:S02]  /*04b0*/  ISETP.GE.U32.AND P1, PT, R27, 0x4, PT ;  /* 0x000000041b00780c */ /* 0x000fe40003f26070 */
[----:B------:R-:W-:-:S04]  /*04c0*/  LOP3.LUT R16, R2, 0x3, RZ, 0xc0, !PT ;  /* 0x0000000302107812 */ /* 0x000fc800078ec0ff */
[----:B------:R-:W-:-:S07]  /*04d0*/  ISETP.NE.AND P0, PT, R16, RZ, PT ;  /* 0x000000ff1000720c */ /* 0x000fce0003f05270 */
[----:B------:R-:W-:Y:S06]  /*04e0*/  @!P1 BRA `(.L_x_6) ;  /* 0x00000000006c9947 */ /* 0x000fec0003800000 */
[----:B------:R-:W0:Y:S01]  /*04f0*/  LDC.64 R6, c[0x0][0x388] ;  /* 0x0000e200ff067b82 */ /* 0x000e220000000a00 */
[----:B------:R-:W1:Y:S01]  /*0500*/  LDCU.64 UR6, c[0x0][0x380] ;  /* 0x00007000ff0677ac */ /* 0x000e620008000a00 */
[----:B------:R-:W-:Y:S01]  /*0510*/  IMAD R9, R21, R3, R0 ;  /* 0x0000000315097224 */ /* 0x000fe200078e0200 */
[CC--:B------:R-:W-:Y:S02]  /*0520*/  IADD3 R5, PT, PT, R20.reuse, R21.reuse, RZ ;  /* 0x0000001514057210 */ /* 0x0c0fe40007ffe0ff */
[----:B------:R-:W-:-:S03]  /*0530*/  IADD3 R10, P1, PT, R20, R21, RZ ;  /* 0x00000015140a7210 */ /* 0x000fc60007f3e0ff */
[----:B------:R-:W2:Y:S01]  /*0540*/  LDC.64 R14, c[0x0][0x380] ;  /* 0x0000e000ff0e7b82 */ /* 0x000ea20000000a00 */
[----:B0-----:R-:W-:-:S04]  /*0550*/  IMAD.WIDE R6, R9, 0x4, R6 ;  /* 0x0000000409067825 */ /* 0x001fc800078e0206 */
[----:B------:R-:W-:Y:S02]  /*0560*/  IMAD.WIDE R8, R3, 0x4, R6 ;  /* 0x0000000403087825 */ /* 0x000fe400078e0206 */
[----:B------:R-:W3:Y:S02]  /*0570*/  LDG.E.CONSTANT R6, desc[UR4][R6.64] ;  /* 0x0000000406067981 */ /* 0x000ee4000c1e9900 */
[----:B--2---:R-:W-:Y:S01]  /*0580*/  IMAD.WIDE.U32 R14, R5, 0x4, R14 ;  /* 0x00000004050e7825 */ /* 0x004fe200078e000e */
[----:B------:R-:W-:Y:S02]  /*0590*/  IADD3.X R5, PT, PT, RZ, RZ, RZ, P1, !PT ;  /* 0x000000ffff057210 */ /* 0x000fe40000ffe4ff */
[----:B-1----:R-:W-:-:S03]  /*05a0*/  LEA R4, P1, R10, UR6, 0x2 ;  /* 0x000000060a047c11 */ /* 0x002fc6000f8210ff */
[----:B------:R-:W3:Y:S01]  /*05b0*/  LDG.E.CONSTANT R15, desc[UR4][R14.64] ;  /* 0x000000040e0f7981 */ /* 0x000ee2000c1e9900 */
[----:B------:R-:W-:Y:S01]  /*05c0*/  LEA.HI.X R5, R10, UR7, R5, 0x2, P1 ;  /* 0x000000070a057c11 */ /* 0x000fe200088f1405 */
[C---:B------:R-:W-:Y:S02]  /*05d0*/  IMAD.WIDE R10, R3.reuse, 0x4, R8 ;  /* 0x00000004030a7825 */ /* 0x040fe400078e0208 */
[----:B------:R-:W2:Y:S04]  /*05e0*/  LDG.E.CONSTANT R8, desc[UR4][R8.64] ;  /* 0x0000000408087981 */ /* 0x000ea8000c1e9900 */
[----:B------:R-:W2:Y:S01]  /*05f0*/  LDG.E.CONSTANT R17, desc[UR4][R4.64+0x4] ;  /* 0x0000040404117981 */ /* 0x000ea2000c1e9900 */
[----:B------:R-:W-:-:S03]  /*0600*/  IMAD.WIDE R12, R3, 0x4, R10 ;  /* 0x00000004030c7825 */ /* 0x000fc600078e020a */
[----:B------:R-:W4:Y:S04]  /*0610*/  LDG.E.CONSTANT R22, desc[UR4][R10.64] ;  /* 0x000000040a167981 */ /* 0x000f28000c1e9900 */
[----:B------:R-:W4:Y:S04]  /*0620*/  LDG.E.CONSTANT R18, desc[UR4][R4.64+0x8] ;  /* 0x0000080404127981 */ /* 0x000f28000c1e9900 */
[----:B------:R-:W5:Y:S04]  /*0630*/  LDG.E.CONSTANT R26, desc[UR4][R4.64+0xc] ;  /* 0x00000c04041a7981 */ /* 0x000f68000c1e9900 */
[----:B------:R-:W5:Y:S01]  /*0640*/  LDG.E.CONSTANT R12, desc[UR4][R12.64] ;  /* 0x000000040c0c7981 */ /* 0x000f62000c1e9900 */
[----:B------:R-:W-:Y:S01]  /*0650*/  IADD3 R21, PT, PT, R21, 0x4, RZ ;  /* 0x0000000415157810 */ /* 0x000fe20007ffe0ff */
[----:B---3--:R-:W-:-:S04]  /*0660*/  FFMA R24, R15, R6, R24 ;  /* 0x000000060f187223 */ /* 0x008fc80000000018 */
[----:B--2---:R-:W-:-:S04]  /*0670*/  FFMA R17, R17, R8, R24 ;  /* 0x0000000811117223 */ /* 0x004fc80000000018 */
[----:B----4-:R-:W-:-:S04]  /*0680*/  FFMA R17, R18, R22, R17 ;  /* 0x0000001612117223 */ /* 0x010fc80000000011 */
[----:B-----5:R-:W-:-:S07]  /*0690*/  FFMA R24, R26, R12, R17 ;  /* 0x0000000c1a187223 */ /* 0x020fce0000000011 */
.L_x_6:
[----:B------:R-:W-:Y:S05]  /*06a0*/  @!P0 BRA `(.L_x_3) ;  /* 0x00000000007c8947 */ /* 0x000fea0003800000 */
[----:B------:R-:W-:Y:S01]  /*06b0*/  ISETP.NE.AND P1, PT, R16, 0x1, PT ;  /* 0x000000011000780c */ /* 0x000fe20003f25270 */
[----:B------:R-:W0:Y:S01]  /*06c0*/  LDC.64 R12, c[0x0][0x380] ;  /* 0x0000e000ff0c7b82 */ /* 0x000e220000000a00 */
[----:B------:R-:W-:-:S04]  /*06d0*/  LOP3.LUT R2, R2, 0x1, RZ, 0xc0, !PT ;  /* 0x0000000102027812 */ /* 0x000fc800078ec0ff */
[----:B------:R-:W-:-:S03]  /*06e0*/  ISETP.NE.U32.AND P0, PT, R2, 0x1, PT ;  /* 0x000000010200780c */ /* 0x000fc60003f05070 */
[----:B------:R-:W1:Y:S04]  /*06f0*/  LDC.64 R10, c[0x0][0x388] ;  /* 0x0000e200ff0a7b82 */ /* 0x000e680000000a00 */
[CC--:B------:R-:W-:Y:S02]  /*0700*/  @P1 IADD3 R15, PT, PT, R20.reuse, R21.reuse, RZ ;  /* 0x00000015140f1210 */ /* 0x0c0fe40007ffe0ff */
[----:B------:R-:W-:Y:S02]  /*0710*/  @P1 IADD3 R2, P2, PT, R20, R21, RZ ;  /* 0x0000001514021210 */ /* 0x000fe40007f5e0ff */
[----:B------:R-:W2:Y:S02]  /*0720*/  @P1 LDC.64 R4, c[0x0][0x380] ;  /* 0x0000e000ff041b82 */ /* 0x000ea40000000a00 */
[----:B------:R-:W-:-:S06]  /*0730*/  @P1 IADD3.X R14, PT, PT, RZ, RZ, RZ, P2, !PT ;  /* 0x000000ffff0e1210 */ /* 0x000fcc00017fe4ff */
[----:B------:R-:W3:Y:S01]  /*0740*/  LDC.64 R6, c[0x0][0x380] ;  /* 0x0000e000ff067b82 */ /* 0x000ee20000000a00 */
[----:B0-----:R-:W-:-:S04]  /*0750*/  @P1 IMAD.WIDE.U32 R12, R15, 0x4, R12 ;  /* 0x000000040f0c1825 */ /* 0x001fc800078e000c */
[C---:B------:R-:W-:Y:S01]  /*0760*/  @P1 IMAD R15, R21.reuse, R3, R0 ;  /* 0x00000003150f1224 */ /* 0x040fe200078e0200 */
[----:B------:R-:W-:Y:S01]  /*0770*/  @P1 IADD3 R21, PT, PT, R21, 0x2, RZ ;  /* 0x0000000215151810 */ /* 0x000fe20007ffe0ff */
[----:B------:R-:W4:Y:S01]  /*0780*/  @P1 LDG.E.CONSTANT R13, desc[UR4][R12.64] ;  /* 0x000000040c0d1981 */ /* 0x000f22000c1e9900 */
[----:B------:R-:W0:Y:S01]  /*0790*/  LDC.64 R8, c[0x0][0x388] ;  /* 0x0000e200ff087b82 */ /* 0x000e220000000a00 */
[----:B-1----:R-:W-:Y:S01]  /*07a0*/  @P1 IMAD.WIDE R10, R15, 0x4, R10 ;  /* 0x000000040f0a1825 */ /* 0x002fe200078e020a */
[----:B------:R-:W-:Y:S02]  /*07b0*/  @!P0 IADD3 R17, PT, PT, R20, R21, RZ ;  /* 0x0000001514118210 */ /* 0x000fe40007ffe0ff */
[----:B--2---:R-:W-:Y:S01]  /*07c0*/  @P1 LEA R4, P2, R2, R4, 0x2 ;  /* 0x0000000402041211 */ /* 0x004fe200078410ff */
[----:B------:R-:W-:-:S03]  /*07d0*/  @!P0 IMAD R21, R21, R3, R0 ;  /* 0x0000000315158224 */ /* 0x000fc600078e0200 */
[----:B------:R-:W-:Y:S01]  /*07e0*/  @P1 LEA.HI.X R5, R2, R5, R14, 0x2, P2 ;  /* 0x0000000502051211 */ /* 0x000fe200010f140e */
[----:B------:R-:W-:Y:S01]  /*07f0*/  @P1 IMAD.WIDE R14, R3, 0x4, R10 ;  /* 0x00000004030e1825 */ /* 0x000fe200078e020a */
[----:B------:R-:W4:Y:S03]  /*0800*/  @P1 LDG.E.CONSTANT R2, desc[UR4][R10.64] ;  /* 0x000000040a021981 */ /* 0x000f26000c1e9900 */
[----:B---3--:R-:W-:Y:S01]  /*0810*/  @!P0 IMAD.WIDE.U32 R6, R17, 0x4, R6 ;  /* 0x0000000411068825 */ /* 0x008fe200078e0006 */
[----:B------:R-:W2:Y:S04]  /*0820*/  @P1 LDG.E.CONSTANT R5, desc[UR4][R4.64+0x4] ;  /* 0x0000040404051981 */ /* 0x000ea8000c1e9900 */
[----:B------:R-:W2:Y:S01]  /*0830*/  @P1 LDG.E.CONSTANT R14, desc[UR4][R14.64] ;  /* 0x000000040e0e1981 */ /* 0x000ea2000c1e9900 */
[----:B0-----:R-:W-:-:S03]  /*0840*/  @!P0 IMAD.WIDE R8, R21, 0x4, R8 ;  /* 0x0000000415088825 */ /* 0x001fc600078e0208 */
[----:B------:R-:W3:Y:S04]  /*0850*/  @!P0 LDG.E.CONSTANT R7, desc[UR4][R6.64] ;  /* 0x0000000406078981 */ /* 0x000ee8000c1e9900 */
[----:B------:R-:W3:Y:S01]  /*0860*/  @!P0 LDG.E.CONSTANT R8, desc[UR4][R8.64] ;  /* 0x0000000408088981 */ /* 0x000ee2000c1e9900 */
[----:B----4-:R-:W-:-:S04]  /*0870*/  @P1 FFMA R2, R13, R2, R24 ;  /* 0x000000020d021223 */ /* 0x010fc80000000018 */
[----:B--2---:R-:W-:-:S04]  /*0880*/  @P1 FFMA R24, R5, R14, R2 ;  /* 0x0000000e05181223 */ /* 0x004fc80000000002 */
[----:B---3--:R-:W-:-:S07]  /*0890*/  @!P0 FFMA R24, R7, R8, R24 ;  /* 0x0000000807188223 */ /* 0x008fce0000000018 */
.L_x_3:
[----:B------:R-:W0:Y:S01]  /*08a0*/  LDC.64 R4, c[0x0][0x390] ;  /* 0x0000e400ff047b82 */ /* 0x000e220000000a00 */
[----:B------:R-:W-:-:S04]  /*08b0*/  IMAD R3, R19, R3, R0 ;  /* 0x0000000313037224 */ /* 0x000fc800078e0200 */
[----:B0-----:R-:W-:-:S05]  /*08c0*/  IMAD.WIDE R2, R3, 0x4, R4 ;  /* 0x0000000403027825 */ /* 0x001fca00078e0204 */
[----:B------:R-:W-:Y:S01]  /*08d0*/  STG.E desc[UR4][R2.64], R24 ;  /* 0x0000001802007986 */ /* 0x000fe2000c101904 */
[----:B------:R-:W-:Y:S05]  /*08e0*/  EXIT ;  /* 0x000000000000794d */ /* 0x000fea0003800000 */
.L_x_7:
        /* <DEDUP_REMOVED lines=9> */
.L_x_9:


//--------------------- .nv.shared._Z17gemm_tiled_kernelPKfS0_Pfiii --------------------------
	.section	.nv.shared._Z17gemm_tiled_kernelPKfS0_Pfiii,"aw",@nobits
	.sectionflags	@""
	.align	4
.nv.shared._Z17gemm_tiled_kernelPKfS0_Pfiii:
	.zero		33792


//--------------------- .nv.shared.reserved.0     --------------------------
	.section	.nv.shared.reserved.0,"aw",@nobits
	.weak		__nv_reservedSMEM_offset_0_alias
	.size		__nv_reservedSMEM_offset_0_alias, 0, 64
	.other		__nv_reservedSMEM_offset_0_alias,@"STO_CUDA_RESERVED_SHARED STV_DEFAULT"
__nv_reservedSMEM_offset_0_alias:
	.zero		0
	.zero		64


//--------------------- .nv.constant0._Z17gemm_tiled_kernelPKfS0_Pfiii --------------------------
	.section	.nv.constant0._Z17gemm_tiled_kernelPKfS0_Pfiii,"a",@progbits
	.sectionflags	@""
	.align	4
.nv.constant0._Z17gemm_tiled_kernelPKfS0_Pfiii:
	.zero		932


//--------------------- .nv.constant0._Z17gemm_naive_kernelPKfS0_Pfiii --------------------------
	.section	.nv.constant0._Z17gemm_naive_kernelPKfS0_Pfiii,"a",@progbits
	.sectionflags	@""
	.align	4
.nv.constant0._Z17gemm_naive_kernelPKfS0_Pfiii:
	.zero		932


//--------------------- SYMBOLS --------------------------

	.type		.nv.reservedSmem.offset0,@object
	.size		.nv.reservedSmem.offset0,0x4
	.type		.nv.reservedSmem.cap,@object
	.size		.nv.reservedSmem.cap,0x4
